//
// Generated by NVIDIA NVVM Compiler
//
// Compiler Build ID: CL-36424714
// Cuda compilation tools, release 13.0, V13.0.88
// Based on NVVM 20.0.0
//

.version 9.0
.target sm_100
.address_size 64

	// .globl	_Z7reduce3PjS_j
.extern .shared .align 16 .b8 sdata[];

.visible .entry _Z7reduce3PjS_j(
	.param .u64 .ptr .align 1 _Z7reduce3PjS_j_param_0,
	.param .u64 .ptr .align 1 _Z7reduce3PjS_j_param_1,
	.param .u32 _Z7reduce3PjS_j_param_2
)
{
	.reg .pred 	%p<6>;
	.reg .b32 	%r<25>;
	.reg .b64 	%rd<11>;

	ld.param.u64 	%rd1, [_Z7reduce3PjS_j_param_0];
	ld.param.u64 	%rd2, [_Z7reduce3PjS_j_param_1];
	ld.param.u32 	%r8, [_Z7reduce3PjS_j_param_2];
	mov.u32 	%r1, %tid.x;
	mov.u32 	%r2, %ctaid.x;
	mov.u32 	%r24, %ntid.x;
	mul.lo.s32 	%r9, %r24, %r2;
	shl.b32 	%r10, %r9, 1;
	add.s32 	%r4, %r10, %r1;
	shl.b32 	%r11, %r1, 2;
	mov.u32 	%r12, sdata;
	add.s32 	%r5, %r12, %r11;
	mov.b32 	%r13, 0;
	st.shared.u32 	[%r5], %r13;
	setp.ge.u32 	%p1, %r4, %r8;
	@%p1 bra 	$L__BB0_2;
	cvta.to.global.u64 	%rd3, %rd2;
	mul.wide.u32 	%rd4, %r4, 4;
	add.s64 	%rd5, %rd3, %rd4;
	ld.global.u32 	%r14, [%rd5];
	add.s32 	%r15, %r4, %r24;
	mul.wide.u32 	%rd6, %r15, 4;
	add.s64 	%rd7, %rd3, %rd6;
	ld.global.u32 	%r16, [%rd7];
	add.s32 	%r17, %r16, %r14;
	st.shared.u32 	[%r5], %r17;
$L__BB0_2:
	bar.sync 	0;
	setp.lt.u32 	%p2, %r24, 2;
	@%p2 bra 	$L__BB0_6;
$L__BB0_3:
	shr.u32 	%r7, %r24, 1;
	setp.ge.u32 	%p3, %r1, %r7;
	@%p3 bra 	$L__BB0_5;
	shl.b32 	%r18, %r7, 2;
	add.s32 	%r19, %r5, %r18;
	ld.shared.u32 	%r20, [%r19];
	ld.shared.u32 	%r21, [%r5];
	add.s32 	%r22, %r21, %r20;
	st.shared.u32 	[%r5], %r22;
$L__BB0_5:
	bar.sync 	0;
	setp.gt.u32 	%p4, %r24, 3;
	mov.u32 	%r24, %r7;
	@%p4 bra 	$L__BB0_3;
$L__BB0_6:
	setp.ne.s32 	%p5, %r1, 0;
	@%p5 bra 	$L__BB0_8;
	ld.shared.u32 	%r23, [sdata];
	cvta.to.global.u64 	%rd8, %rd1;
	mul.wide.u32 	%rd9, %r2, 4;
	add.s64 	%rd10, %rd8, %rd9;
	st.global.u32 	[%rd10], %r23;
$L__BB0_8:
	ret;

}


// ===== COMPILED SASS (sm_100) =====

	.target	sm_100

	.elftype	@"ET_EXEC"


//--------------------- .note.nv.tkinfo           --------------------------
	.section	.note.nv.tkinfo,"",@"SHT_NOTE"
	.sectionflags	@"SHF_NOTE_NV_TKINFO"
	.tkinfo
        /*0018*/ 	.word	0x00000002
        /*0030*/ 	.string	""
        /*0030*/ 	.string	"ptxas"
        /*0030*/ 	.string	"Cuda compilation tools, release 13.0, V13.0.88"
        /*0030*/ 	.string	"Build cuda_13.0.r13.0/compiler.36424714_0"
        /*0030*/ 	.string	"-arch sm_100 -m 64 "



//--------------------- .note.nv.cuinfo           --------------------------
	.section	.note.nv.cuinfo,"",@"SHT_NOTE"
	.sectionflags	@"SHF_NOTE_NV_CUINFO"
        /*0018*/ 	.short	0x0002
        /*001a*/ 	.short	0x0064
        /*001c*/ 	.short	0x0082
	.zero		2


//--------------------- .nv.info                  --------------------------
	.section	.nv.info,"",@"SHT_CUDA_INFO"
	.align	4


	//----- nvinfo : EIATTR_REGCOUNT
	.align		4
        /*0000*/ 	.byte	0x04, 0x2f
        /*0002*/ 	.short	(.L_1 - .L_0)
	.align		4
.L_0:
        /*0004*/ 	.word	index@(_Z7reduce3PjS_j)
        /*0008*/ 	.word	0x0000000e


	//----- nvinfo : EIATTR_FRAME_SIZE
	.align		4
.L_1:
        /*000c*/ 	.byte	0x04, 0x11
        /*000e*/ 	.short	(.L_3 - .L_2)
	.align		4
.L_2:
        /*0010*/ 	.word	index@(_Z7reduce3PjS_j)
        /*0014*/ 	.word	0x00000000


	//----- nvinfo : EIATTR_MIN_STACK_SIZE
	.align		4
.L_3:
        /*0018*/ 	.byte	0x04, 0x12
        /*001a*/ 	.short	(.L_5 - .L_4)
	.align		4
.L_4:
        /*001c*/ 	.word	index@(_Z7reduce3PjS_j)
        /*0020*/ 	.word	0x00000000
.L_5:


//--------------------- .nv.compat                --------------------------
	.section	.nv.compat,"",@"SHT_CUDA_COMPAT_INFO"
	.align	4
        /*0000*/ 	.byte	0x02, 0x09, 0x00, 0x00, 0x02, 0x02, 0x01, 0x00, 0x02, 0x05, 0x05, 0x00, 0x03, 0x07, 0x01, 0x01
        /*0010*/ 	.byte	0x02, 0x03, 0x00, 0x00, 0x02, 0x06, 0x01, 0x00, 0x04, 0x0b, 0x08, 0x00, 0x09, 0x00, 0x00, 0x00
        /*0020*/ 	.byte	0x00, 0x00, 0x00, 0x00


//--------------------- .nv.info._Z7reduce3PjS_j  --------------------------
	.section	.nv.info._Z7reduce3PjS_j,"",@"SHT_CUDA_INFO"
	.sectionflags	@""
	.align	4


	//----- nvinfo : EIATTR_CUDA_API_VERSION
	.align		4
        /*0000*/ 	.byte	0x04, 0x37
        /*0002*/ 	.short	(.L_7 - .L_6)
.L_6:
        /*0004*/ 	.word	0x00000082


	//----- nvinfo : EIATTR_KPARAM_INFO
	.align		4
.L_7:
        /*0008*/ 	.byte	0x04, 0x17
        /*000a*/ 	.short	(.L_9 - .L_8)
.L_8:
        /*000c*/ 	.word	0x00000000
        /*0010*/ 	.short	0x0002
        /*0012*/ 	.short	0x0010
        /*0014*/ 	.byte	0x00, 0xf0, 0x11, 0x00


	//----- nvinfo : EIATTR_KPARAM_INFO
	.align		4
.L_9:
        /*0018*/ 	.byte	0x04, 0x17
        /*001a*/ 	.short	(.L_11 - .L_10)
.L_10:
        /*001c*/ 	.word	0x00000000
        /*0020*/ 	.short	0x0001
        /*0022*/ 	.short	0x0008
        /*0024*/ 	.byte	0x00, 0xf5, 0x21, 0x00


	//----- nvinfo : EIATTR_KPARAM_INFO
	.align		4
.L_11:
        /*0028*/ 	.byte	0x04, 0x17
        /*002a*/ 	.short	(.L_13 - .L_12)
.L_12:
        /*002c*/ 	.word	0x00000000
        /*0030*/ 	.short	0x0000
        /*0032*/ 	.short	0x0000
        /*0034*/ 	.byte	0x00, 0xf5, 0x21, 0x00


	//----- nvinfo : EIATTR_SPARSE_MMA_MASK
	.align		4
.L_13:
        /*0038*/ 	.byte	0x03, 0x50
        /*003a*/ 	.short	0x0000


	//----- nvinfo : EIATTR_MAXREG_COUNT
	.align		4
        /*003c*/ 	.byte	0x03, 0x1b
        /*003e*/ 	.short	0x00ff


	//----- nvinfo : EIATTR_NUM_BARRIERS
	.align		4
        /*0040*/ 	.byte	0x02, 0x4c
        /*0042*/ 	.byte	0x01
	.zero		1


	//----- nvinfo : EIATTR_MERCURY_ISA_VERSION
	.align		4
        /*0044*/ 	.byte	0x03, 0x5f
        /*0046*/ 	.short	0x0101


	//----- nvinfo : EIATTR_VRC_CTA_INIT_COUNT
	.align		4
        /*0048*/ 	.byte	0x02, 0x4a
	.zero		1
	.zero		1


	//----- nvinfo : EIATTR_EXIT_INSTR_OFFSETS
	.align		4
        /*004c*/ 	.byte	0x04, 0x1c
        /*004e*/ 	.short	(.L_15 - .L_14)


	//   ....[0]....
.L_14:
        /*0050*/ 	.word	0x00000260


	//   ....[1]....
        /*0054*/ 	.word	0x000002e0


	//----- nvinfo : EIATTR_CBANK_PARAM_SIZE
	.align		4
.L_15:
        /*0058*/ 	.byte	0x03, 0x19
        /*005a*/ 	.short	0x0014


	//----- nvinfo : EIATTR_PARAM_CBANK
	.align		4
        /*005c*/ 	.byte	0x04, 0x0a
        /*005e*/ 	.short	(.L_17 - .L_16)
	.align		4
.L_16:
        /*0060*/ 	.word	index@(.nv.constant0._Z7reduce3PjS_j)
        /*0064*/ 	.short	0x0380
        /*0066*/ 	.short	0x0014


	//----- nvinfo : EIATTR_SW_WAR
	.align		4
.L_17:
        /*0068*/ 	.byte	0x04, 0x36
        /*006a*/ 	.short	(.L_19 - .L_18)
.L_18:
        /*006c*/ 	.word	0x00000008
.L_19:


//--------------------- .nv.callgraph             --------------------------
	.section	.nv.callgraph,"",@"SHT_CUDA_CALLGRAPH"
	.align	4
	.sectionentsize	8
	.align		4
        /*0000*/ 	.word	0x00000000
	.align		4
        /*0004*/ 	.word	0xffffffff
	.align		4
        /*0008*/ 	.word	0x00000000
	.align		4
        /*000c*/ 	.word	0xfffffffe
	.align		4
        /*0010*/ 	.word	0x00000000
	.align		4
        /*0014*/ 	.word	0xfffffffd
	.align		4
        /*0018*/ 	.word	0x00000000
	.align		4
        /*001c*/ 	.word	0xfffffffc


//--------------------- .text._Z7reduce3PjS_j     --------------------------
	.section	.text._Z7reduce3PjS_j,"ax",@progbits
	.align	128
        .global         _Z7reduce3PjS_j
        .type           _Z7reduce3PjS_j,@function
        .size           _Z7reduce3PjS_j,(.L_x_3 - _Z7reduce3PjS_j)
        .other          _Z7reduce3PjS_j,@"STO_CUDA_ENTRY STV_DEFAULT"
_Z7reduce3PjS_j:
.text._Z7reduce3PjS_j:
[----:B------:R-:W-:Y:S01]  /*0000*/  LDC R1, c[0x0][0x37c] ;  /* 0x0000df00ff017b82 */ /* 0x000fe20000000800 */
[----:B------:R-:W0:Y:S01]  /*0010*/  S2R R11, SR_CTAID.X ;  /* 0x00000000000b7919 */ /* 0x000e220000002500 */
[----:B------:R-:W1:Y:S01]  /*0020*/  LDCU UR4, c[0x0][0x360] ;  /* 0x00006c00ff0477ac */ /* 0x000e620008000800 */
[----:B------:R-:W2:Y:S01]  /*0030*/  S2R R9, SR_TID.X ;  /* 0x0000000000097919 */ /* 0x000ea20000002100 */
[----:B------:R-:W3:Y:S01]  /*0040*/  LDCU UR5, c[0x0][0x390] ;  /* 0x00007200ff0577ac */ /* 0x000ee20008000800 */
[----:B------:R-:W4:Y:S01]  /*0050*/  LDCU.64 UR6, c[0x0][0x358] ;  /* 0x00006b00ff0677ac */ /* 0x000f220008000a00 */
[----:B-1----:R-:W-:Y:S02]  /*0060*/  IMAD.U32 R6, RZ, RZ, UR4 ;  /* 0x00000004ff067e24 */ /* 0x002fe4000f8e00ff */
[----:B0-----:R-:W-:-:S04]  /*0070*/  IMAD R0, R11, UR4, RZ ;  /* 0x000000040b007c24 */ /* 0x001fc8000f8e02ff */
[----:B--2---:R-:W-:-:S05]  /*0080*/  IMAD R3, R0, 0x2, R9 ;  /* 0x0000000200037824 */ /* 0x004fca00078e0209 */
[----:B---3--:R-:W-:-:S13]  /*0090*/  ISETP.GE.U32.AND P1, PT, R3, UR5, PT ;  /* 0x0000000503007c0c */ /* 0x008fda000bf26070 */
[----:B------:R-:W0:Y:S01]  /*00a0*/  @!P1 LDC.64 R4, c[0x0][0x388] ;  /* 0x0000e200ff049b82 */ /* 0x000e220000000a00 */
[C---:B------:R-:W-:Y:S01]  /*00b0*/  @!P1 IADD3 R7, PT, PT, R3.reuse, R6, RZ ;  /* 0x0000000603079210 */ /* 0x040fe20007ffe0ff */
[----:B0-----:R-:W-:-:S04]  /*00c0*/  @!P1 IMAD.WIDE.U32 R2, R3, 0x4, R4 ;  /* 0x0000000403029825 */ /* 0x001fc800078e0004 */
[----:B------:R-:W-:Y:S02]  /*00d0*/  @!P1 IMAD.WIDE.U32 R4, R7, 0x4, R4 ;  /* 0x0000000407049825 */ /* 0x000fe400078e0004 */
[----:B----4-:R-:W2:Y:S04]  /*00e0*/  @!P1 LDG.E R2, desc[UR6][R2.64] ;  /* 0x0000000602029981 */ /* 0x010ea8000c1e1900 */
[----:B------:R-:W2:Y:S01]  /*00f0*/  @!P1 LDG.E R5, desc[UR6][R4.64] ;  /* 0x0000000604059981 */ /* 0x000ea2000c1e1900 */
[----:B------:R-:W0:Y:S01]  /*0100*/  S2UR UR5, SR_CgaCtaId ;  /* 0x00000000000579c3 */ /* 0x000e220000008800 */
[----:B------:R-:W-:Y:S01]  /*0110*/  UMOV UR4, 0x400 ;  /* 0x0000040000047882 */ /* 0x000fe20000000000 */
[----:B------:R-:W-:Y:S01]  /*0120*/  ISETP.GE.U32.AND P0, PT, R6, 0x2, PT ;  /* 0x000000020600780c */ /* 0x000fe20003f06070 */
[----:B------:R-:W-:Y:S01]  /*0130*/  IMAD.MOV.U32 R7, RZ, RZ, RZ ;  /* 0x000000ffff077224 */ /* 0x000fe200078e00ff */
[----:B0-----:R-:W-:-:S06]  /*0140*/  ULEA UR4, UR5, UR4, 0x18 ;  /* 0x0000000405047291 */ /* 0x001fcc000f8ec0ff */
[C---:B------:R-:W-:Y:S02]  /*0150*/  LEA R0, R9.reuse, UR4, 0x2 ;  /* 0x0000000409007c11 */ /* 0x040fe4000f8e10ff */
[----:B--2---:R-:W-:Y:S02]  /*0160*/  @!P1 IADD3 R7, PT, PT, R2, R5, RZ ;  /* 0x0000000502079210 */ /* 0x004fe40007ffe0ff */
[----:B------:R-:W-:-:S03]  /*0170*/  ISETP.NE.AND P1, PT, R9, RZ, PT ;  /* 0x000000ff0900720c */ /* 0x000fc60003f25270 */
[----:B------:R0:W-:Y:S01]  /*0180*/  STS [R0], R7 ;  /* 0x0000000700007388 */ /* 0x0001e20000000800 */
[----:B------:R-:W-:Y:S06]  /*0190*/  BAR.SYNC.DEFER_BLOCKING 0x0 ;  /* 0x0000000000007b1d */ /* 0x000fec0000010000 */
[----:B------:R-:W-:Y:S05]  /*01a0*/  @!P0 BRA `(.L_x_0) ;  /* 0x00000000002c8947 */ /* 0x000fea0003800000 */
.L_x_1:
[----:B------:R-:W-:-:S04]  /*01b0*/  SHF.R.U32.HI R4, RZ, 0x1, R6 ;  /* 0x00000001ff047819 */ /* 0x000fc80000011606 */
[----:B------:R-:W-:-:S13]  /*01c0*/  ISETP.GE.U32.AND P0, PT, R9, R4, PT ;  /* 0x000000040900720c */ /* 0x000fda0003f06070 */
[----:B------:R-:W-:Y:S01]  /*01d0*/  @!P0 IMAD R2, R4, 0x4, R0 ;  /* 0x0000000404028824 */ /* 0x000fe200078e0200 */
[----:B------:R-:W-:Y:S05]  /*01e0*/  @!P0 LDS R3, [R0] ;  /* 0x0000000000038984 */ /* 0x000fea0000000800 */
[----:B------:R-:W1:Y:S02]  /*01f0*/  @!P0 LDS R2, [R2] ;  /* 0x0000000002028984 */ /* 0x000e640000000800 */
[----:B-1----:R-:W-:-:S05]  /*0200*/  @!P0 IADD3 R3, PT, PT, R2, R3, RZ ;  /* 0x0000000302038210 */ /* 0x002fca0007ffe0ff */
[----:B------:R1:W-:Y:S01]  /*0210*/  @!P0 STS [R0], R3 ;  /* 0x0000000300008388 */ /* 0x0003e20000000800 */
[----:B------:R-:W-:Y:S01]  /*0220*/  BAR.SYNC.DEFER_BLOCKING 0x0 ;  /* 0x0000000000007b1d */ /* 0x000fe20000010000 */
[----:B------:R-:W-:Y:S01]  /*0230*/  ISETP.GT.U32.AND P0, PT, R6, 0x3, PT ;  /* 0x000000030600780c */ /* 0x000fe20003f04070 */
[----:B------:R-:W-:-:S12]  /*0240*/  IMAD.MOV.U32 R6, RZ, RZ, R4 ;  /* 0x000000ffff067224 */ /* 0x000fd800078e0004 */
[----:B-1----:R-:W-:Y:S05]  /*0250*/  @P0 BRA `(.L_x_1) ;  /* 0xfffffffc00d40947 */ /* 0x002fea000383ffff */
.L_x_0:
[----:B------:R-:W-:Y:S05]  /*0260*/  @P1 EXIT ;  /* 0x000000000000194d */ /* 0x000fea0003800000 */
[----:B------:R-:W1:Y:S01]  /*0270*/  S2UR UR5, SR_CgaCtaId ;  /* 0x00000000000579c3 */ /* 0x000e620000008800 */
[----:B------:R-:W-:-:S07]  /*0280*/  UMOV UR4, 0x400 ;  /* 0x0000040000047882 */ /* 0x000fce0000000000 */
[----:B------:R-:W2:Y:S01]  /*0290*/  LDC.64 R2, c[0x0][0x380] ;  /* 0x0000e000ff027b82 */ /* 0x000ea20000000a00 */
[----:B-1----:R-:W-:Y:S01]  /*02a0*/  ULEA UR4, UR5, UR4, 0x18 ;  /* 0x0000000405047291 */ /* 0x002fe2000f8ec0ff */
[----:B--2---:R-:W-:-:S08]  /*02b0*/  IMAD.WIDE.U32 R2, R11, 0x4, R2 ;  /* 0x000000040b027825 */ /* 0x004fd000078e0002 */
[----:B------:R-:W1:Y:S04]  /*02c0*/  LDS R5, [UR4] ;  /* 0x00000004ff057984 */ /* 0x000e680008000800 */
[----:B-1----:R-:W-:Y:S01]  /*02d0*/  STG.E desc[UR6][R2.64], R5 ;  /* 0x0000000502007986 */ /* 0x002fe2000c101906 */
[----:B------:R-:W-:Y:S05]  /*02e0*/  EXIT ;  /* 0x000000000000794d */ /* 0x000fea0003800000 */
.L_x_2:
[----:B------:R-:W-:-:S00]  /*02f0*/  BRA `(.L_x_2) ;  /* 0xfffffffc00fc7947 */ /* 0x000fc0000383ffff */
[----:B------:R-:W-:-:S00]  /*0300*/  NOP ;  /* 0x0000000000007918 */ /* 0x000fc00000000000 */
[----:B------:R-:W-:-:S00]  /*0310*/  NOP ;  /* 0x0000000000007918 */ /* 0x000fc00000000000 */
[----:B------:R-:W-:-:S00]  /*0320*/  NOP ;  /* 0x0000000000007918 */ /* 0x000fc00000000000 */
[----:B------:R-:W-:-:S00]  /*0330*/  NOP ;  /* 0x0000000000007918 */ /* 0x000fc00000000000 */
[----:B------:R-:W-:-:S00]  /*0340*/  NOP ;  /* 0x0000000000007918 */ /* 0x000fc00000000000 */
[----:B------:R-:W-:-:S00]  /*0350*/  NOP ;  /* 0x0000000000007918 */ /* 0x000fc00000000000 */
[----:B------:R-:W-:-:S00]  /*0360*/  NOP ;  /* 0x0000000000007918 */ /* 0x000fc00000000000 */
[----:B------:R-:W-:-:S00]  /*0370*/  NOP ;  /* 0x0000000000007918 */ /* 0x000fc00000000000 */
.L_x_3:


//--------------------- .nv.shared._Z7reduce3PjS_j --------------------------
	.section	.nv.shared._Z7reduce3PjS_j,"aw",@nobits
	.sectionflags	@""
	.align	16
	.zero		1024


//--------------------- .nv.shared.reserved.0     --------------------------
	.section	.nv.shared.reserved.0,"aw",@nobits
	.weak		__nv_reservedSMEM_offset_0_alias
	.size		__nv_reservedSMEM_offset_0_alias, 0, 64
	.other		__nv_reservedSMEM_offset_0_alias,@"STO_CUDA_RESERVED_SHARED STV_DEFAULT"
__nv_reservedSMEM_offset_0_alias:
	.zero		0
	.zero		64


//--------------------- .nv.constant0._Z7reduce3PjS_j --------------------------
	.section	.nv.constant0._Z7reduce3PjS_j,"a",@progbits
	.sectionflags	@""
	.align	4
.nv.constant0._Z7reduce3PjS_j:
	.zero		916


//--------------------- SYMBOLS --------------------------

	.type		.nv.reservedSmem.offset0,@object
	.size		.nv.reservedSmem.offset0,0x4
	.type		.nv.reservedSmem.cap,@object
	.size		.nv.reservedSmem.cap,0x4
